	.headerflags	@"EF_CUDA_TEXMODE_UNIFIED EF_CUDA_64BIT_ADDRESS EF_CUDA_ACCELERATORS EF_CUDA_SM90 EF_CUDA_VIRTUAL_SM(EF_CUDA_SM90)"
	.elftype	@"ET_EXEC"


//--------------------- .nv.info                  --------------------------
	.section	.nv.info,"",@"SHT_CUDA_INFO"
	.align	4


	//----- nvinfo : EIATTR_REGCOUNT
	.align		4
        /*0000*/ 	.byte	0x04, 0x2f
        /*0002*/ 	.short	(.L_1 - .L_0)
	.align		4
.L_0:
        /*0004*/ 	.word	index@(triton_poi_fused_convolution_leaky_relu_10)
        /*0008*/ 	.word	0x0000001b


	//----- nvinfo : EIATTR_MIN_STACK_SIZE
	.align		4
.L_1:
        /*000c*/ 	.byte	0x04, 0x12
        /*000e*/ 	.short	(.L_3 - .L_2)
	.align		4
.L_2:
        /*0010*/ 	.word	index@(triton_poi_fused_convolution_leaky_relu_10)
        /*0014*/ 	.word	0x00000000


	//----- nvinfo : EIATTR_FRAME_SIZE
	.align		4
.L_3:
        /*0018*/ 	.byte	0x04, 0x11
        /*001a*/ 	.short	(.L_5 - .L_4)
	.align		4
.L_4:
        /*001c*/ 	.word	index@(triton_poi_fused_convolution_leaky_relu_10)
        /*0020*/ 	.word	0x00000000


	//----- nvinfo : EIATTR_MIN_STACK_SIZE
	.align		4
.L_5:
        /*0024*/ 	.byte	0x04, 0x12
        /*0026*/ 	.short	(.L_7 - .L_6)
	.align		4
.L_6:
        /*0028*/ 	.word	index@(triton_poi_fused_convolution_leaky_relu_10)
        /*002c*/ 	.word	0x00000000
.L_7:


//--------------------- .nv.info.triton_poi_fused_convolution_leaky_relu_10 --------------------------
	.section	.nv.info.triton_poi_fused_convolution_leaky_relu_10,"",@"SHT_CUDA_INFO"
	.sectionflags	@""
	.align	4


	//----- nvinfo : EIATTR_CUDA_API_VERSION
	.align		4
        /*0000*/ 	.byte	0x04, 0x37
        /*0002*/ 	.short	(.L_9 - .L_8)
.L_8:
        /*0004*/ 	.word	0x0000007c


	//----- nvinfo : EIATTR_KPARAM_INFO
	.align		4
.L_9:
        /*0008*/ 	.byte	0x04, 0x17
        /*000a*/ 	.short	(.L_11 - .L_10)
.L_10:
        /*000c*/ 	.word	0x00000000
        /*0010*/ 	.short	0x0003
        /*0012*/ 	.short	0x0018
        /*0014*/ 	.byte	0x00, 0xf0, 0x11, 0x00


	//----- nvinfo : EIATTR_KPARAM_INFO
	.align		4
.L_11:
        /*0018*/ 	.byte	0x04, 0x17
        /*001a*/ 	.short	(.L_13 - .L_12)
.L_12:
        /*001c*/ 	.word	0x00000000
        /*0020*/ 	.short	0x0002
        /*0022*/ 	.short	0x0010
        /*0024*/ 	.byte	0x00, 0xf4, 0x21, 0x00


	//----- nvinfo : EIATTR_KPARAM_INFO
	.align		4
.L_13:
        /*0028*/ 	.byte	0x04, 0x17
        /*002a*/ 	.short	(.L_15 - .L_14)
.L_14:
        /*002c*/ 	.word	0x00000000
        /*0030*/ 	.short	0x0001
        /*0032*/ 	.short	0x0008
        /*0034*/ 	.byte	0x00, 0xf4, 0x21, 0x00


	//----- nvinfo : EIATTR_KPARAM_INFO
	.align		4
.L_15:
        /*0038*/ 	.byte	0x04, 0x17
        /*003a*/ 	.short	(.L_17 - .L_16)
.L_16:
        /*003c*/ 	.word	0x00000000
        /*0040*/ 	.short	0x0000
        /*0042*/ 	.short	0x0000
        /*0044*/ 	.byte	0x00, 0xf4, 0x21, 0x00


	//----- nvinfo : EIATTR_SPARSE_MMA_MASK
	.align		4
.L_17:
        /*0048*/ 	.byte	0x03, 0x50
        /*004a*/ 	.short	0x0000


	//----- nvinfo : EIATTR_MAXREG_COUNT
	.align		4
        /*004c*/ 	.byte	0x03, 0x1b
        /*004e*/ 	.short	0x00ff


	//----- nvinfo : EIATTR_EXIT_INSTR_OFFSETS
	.align		4
        /*0050*/ 	.byte	0x04, 0x1c
        /*0052*/ 	.short	(.L_19 - .L_18)


	//   ....[0]....
.L_18:
        /*0054*/ 	.word	0x00000390


	//----- nvinfo : EIATTR_REQNTID
	.align		4
.L_19:
        /*0058*/ 	.byte	0x04, 0x10
        /*005a*/ 	.short	(.L_21 - .L_20)
.L_20:
        /*005c*/ 	.word	0x00000080
        /*0060*/ 	.word	0x00000001
        /*0064*/ 	.word	0x00000001


	//----- nvinfo : EIATTR_CBANK_PARAM_SIZE
	.align		4
.L_21:
        /*0068*/ 	.byte	0x03, 0x19
        /*006a*/ 	.short	0x001c


	//----- nvinfo : EIATTR_PARAM_CBANK
	.align		4
        /*006c*/ 	.byte	0x04, 0x0a
        /*006e*/ 	.short	(.L_23 - .L_22)
	.align		4
.L_22:
        /*0070*/ 	.word	index@(.nv.constant0.triton_poi_fused_convolution_leaky_relu_10)
        /*0074*/ 	.short	0x0210
        /*0076*/ 	.short	0x001c


	//----- nvinfo : EIATTR_SW_WAR
	.align		4
.L_23:
        /*0078*/ 	.byte	0x04, 0x36
        /*007a*/ 	.short	(.L_25 - .L_24)
.L_24:
        /*007c*/ 	.word	0x00000008
.L_25:


//--------------------- .nv.callgraph             --------------------------
	.section	.nv.callgraph,"",@"SHT_CUDA_CALLGRAPH"
	.align	4
	.sectionentsize	8
	.align		4
        /*0000*/ 	.word	0x00000000
	.align		4
        /*0004*/ 	.word	0xffffffff
	.align		4
        /*0008*/ 	.word	0x00000000
	.align		4
        /*000c*/ 	.word	0xfffffffe
	.align		4
        /*0010*/ 	.word	0x00000000
	.align		4
        /*0014*/ 	.word	0xfffffffd
	.align		4
        /*0018*/ 	.word	0x00000000
	.align		4
        /*001c*/ 	.word	0xfffffffc


//--------------------- .text.triton_poi_fused_convolution_leaky_relu_10 --------------------------
	.section	.text.triton_poi_fused_convolution_leaky_relu_10,"ax",@progbits
	.align	128
        .global         triton_poi_fused_convolution_leaky_relu_10
        .type           triton_poi_fused_convolution_leaky_relu_10,@function
        .size           triton_poi_fused_convolution_leaky_relu_10,(.L_x_1 - triton_poi_fused_convolution_leaky_relu_10)
        .other          triton_poi_fused_convolution_leaky_relu_10,@"STO_CUDA_ENTRY STV_DEFAULT"
triton_poi_fused_convolution_leaky_relu_10:
.text.triton_poi_fused_convolution_leaky_relu_10:
[----:B------:R-:W-:Y:S01]  /*0000*/  LDC R1, c[0x0][0x28] ;  /* 0x00000a00ff017b82 */ /* 0x000fe20000000800 */
[----:B------:R-:W1:Y:S07]  /*0010*/  S2R R0, SR_TID.X ;  /* 0x0000000000007919 */ /* 0x000e6e0000002100 */
[----:B------:R-:W2:Y:S01]  /*0020*/  LDC.64 R8, c[0x0][0x218] ;  /* 0x00008600ff087b82 */ /* 0x000ea20000000a00 */
[----:B------:R-:W-:Y:S01]  /*0030*/  ULDC.64 UR4, c[0x0][0x208] ;  /* 0x0000820000047ab9 */ /* 0x000fe20000000a00 */
[----:B------:R-:W3:Y:S06]  /*0040*/  S2R R5, SR_CTAID.X ;  /* 0x0000000000057919 */ /* 0x000eec0000002500 */
[----:B------:R-:W4:Y:S08]  /*0050*/  LDC.64 R2, c[0x0][0x210] ;  /* 0x00008400ff027b82 */ /* 0x000f300000000a00 */
[----:B------:R-:W5:Y:S01]  /*0060*/  LDC.64 R16, c[0x0][0x220] ;  /* 0x00008800ff107b82 */ /* 0x000f620000000a00 */
[----:B-1----:R-:W-:Y:S01]  /*0070*/  IMAD.SHL.U32 R0, R0, 0x4, RZ ;  /* 0x0000000400007824 */ /* 0x002fe200078e00ff */
[----:B---3--:R-:W-:-:S04]  /*0080*/  SHF.R.S32.HI R4, RZ, 0x15, R5 ;  /* 0x00000015ff047819 */ /* 0x008fc80000011405 */
[----:B------:R-:W-:-:S04]  /*0090*/  LOP3.LUT R0, R0, 0x1fc, RZ, 0xc0, !PT ;  /* 0x000001fc00007812 */ /* 0x000fc800078ec0ff */
[----:B------:R-:W-:Y:S02]  /*00a0*/  LEA R0, R5, R0, 0xa ;  /* 0x0000000005007211 */ /* 0x000fe400078e50ff */
[----:B------:R-:W-:-:S03]  /*00b0*/  SGXT R5, R4, 0x1 ;  /* 0x000000010405781a */ /* 0x000fc60000000200 */
[----:B----4-:R-:W-:Y:S01]  /*00c0*/  IMAD.WIDE R2, R0, 0x4, R2 ;  /* 0x0000000400027825 */ /* 0x010fe200078e0202 */
[----:B------:R-:W-:-:S04]  /*00d0*/  LEA.HI R5, R5, R0, RZ, 0x6 ;  /* 0x0000000005057211 */ /* 0x000fc800078f30ff */
[----:B------:R-:W-:Y:S01]  /*00e0*/  LOP3.LUT R5, R5, 0xffffffc0, RZ, 0xc0, !PT ;  /* 0xffffffc005057812 */ /* 0x000fe200078ec0ff */
[----:B------:R-:W3:Y:S04]  /*00f0*/  LDG.E.128 R12, desc[UR4][R2.64] ;  /* 0x00000004020c7981 */ /* 0x000ee8000c1e1d00 */
[----:B------:R-:W-:-:S04]  /*0100*/  IMAD.IADD R5, R0, 0x1, -R5 ;  /* 0x0000000100057824 */ /* 0x000fc800078e0a05 */
[----:B--2---:R-:W-:Y:S02]  /*0110*/  IMAD.WIDE R8, R5, 0x4, R8 ;  /* 0x0000000405087825 */ /* 0x004fe400078e0208 */
[----:B------:R-:W2:Y:S04]  /*0120*/  LDG.E.128 R4, desc[UR4][R2.64+0x800] ;  /* 0x0008000402047981 */ /* 0x000ea8000c1e1d00 */
[----:B------:R-:W2:Y:S01]  /*0130*/  LDG.E.EL.128 R8, desc[UR4][R8.64] ;  /* 0x0000000408087981 */ /* 0x000ea2000c2e1d00 */
[----:B-----5:R-:W-:Y:S01]  /*0140*/  IMAD.WIDE R20, R0, 0x4, R16 ;  /* 0x0000000400147825 */ /* 0x020fe200078e0210 */
[----:B--2---:R-:W-:-:S03]  /*0150*/  FSETP.GT.AND P6, PT, R4, -R8, PT ;  /* 0x800000080400720b */ /* 0x004fc60003fc4000 */
[--C-:B------:R-:W-:Y:S01]  /*0160*/  FADD R4, R4, R8.reuse ;  /* 0x0000000804047221 */ /* 0x100fe20000000000 */
[CC--:B------:R-:W-:Y:S01]  /*0170*/  FSETP.GT.AND P5, PT, R5.reuse, -R9.reuse, PT ;  /* 0x800000090500720b */ /* 0x0c0fe20003fa4000 */
[--C-:B------:R-:W-:Y:S01]  /*0180*/  FADD R5, R5, R9.reuse ;  /* 0x0000000905057221 */ /* 0x100fe20000000000 */
[C---:B---3--:R-:W-:Y:S01]  /*0190*/  FSETP.GT.AND P2, PT, R13.reuse, -R9, PT ;  /* 0x800000090d00720b */ /* 0x048fe20003f44000 */
[----:B------:R-:W-:Y:S01]  /*01a0*/  FADD R13, R13, R9 ;  /* 0x000000090d0d7221 */ /* 0x000fe20000000000 */
[----:B------:R-:W-:Y:S01]  /*01b0*/  FMUL R9, R4, 0.20000000298023223877 ;  /* 0x3e4ccccd04097820 */ /* 0x000fe20000400000 */
[C---:B------:R-:W-:Y:S01]  /*01c0*/  FSETP.GT.AND P3, PT, R12.reuse, -R8, PT ;  /* 0x800000080c00720b */ /* 0x040fe20003f64000 */
[----:B------:R-:W-:Y:S01]  /*01d0*/  FADD R12, R12, R8 ;  /* 0x000000080c0c7221 */ /* 0x000fe20000000000 */
[CC--:B------:R-:W-:Y:S01]  /*01e0*/  FSETP.GT.AND P4, PT, R6.reuse, -R10.reuse, PT ;  /* 0x8000000a0600720b */ /* 0x0c0fe20003f84000 */
[--C-:B------:R-:W-:Y:S01]  /*01f0*/  FADD R6, R6, R10.reuse ;  /* 0x0000000a06067221 */ /* 0x100fe20000000000 */
[C---:B------:R-:W-:Y:S01]  /*0200*/  FSETP.GT.AND P1, PT, R14.reuse, -R10, PT ;  /* 0x8000000a0e00720b */ /* 0x040fe20003f24000 */
[----:B------:R-:W-:Y:S01]  /*0210*/  FADD R14, R14, R10 ;  /* 0x0000000a0e0e7221 */ /* 0x000fe20000000000 */
[----:B------:R-:W-:-:S02]  /*0220*/  FSEL R8, R4, R9, P6 ;  /* 0x0000000904087208 */ /* 0x000fc40003000000 */
[CC--:B------:R-:W-:Y:S01]  /*0230*/  FSETP.GT.AND P0, PT, R7.reuse, -R11.reuse, PT ;  /* 0x8000000b0700720b */ /* 0x0c0fe20003f04000 */
[--C-:B------:R-:W-:Y:S01]  /*0240*/  FADD R7, R7, R11.reuse ;  /* 0x0000000b07077221 */ /* 0x100fe20000000000 */
[C---:B------:R-:W-:Y:S01]  /*0250*/  FSETP.GT.AND P6, PT, R15.reuse, -R11, PT ;  /* 0x8000000b0f00720b */ /* 0x040fe20003fc4000 */
[----:B------:R-:W-:Y:S01]  /*0260*/  FADD R15, R15, R11 ;  /* 0x0000000b0f0f7221 */ /* 0x000fe20000000000 */
[----:B------:R-:W-:Y:S01]  /*0270*/  FMUL R10, R5, 0.20000000298023223877 ;  /* 0x3e4ccccd050a7820 */ /* 0x000fe20000400000 */
[----:B------:R-:W-:Y:S01]  /*0280*/  FMUL R17, R6, 0.20000000298023223877 ;  /* 0x3e4ccccd06117820 */ /* 0x000fe20000400000 */
[----:B------:R-:W-:Y:S01]  /*0290*/  FMUL R11, R12, 0.20000000298023223877 ;  /* 0x3e4ccccd0c0b7820 */ /* 0x000fe20000400000 */
[----:B------:R-:W-:Y:S01]  /*02a0*/  FMUL R19, R14, 0.20000000298023223877 ;  /* 0x3e4ccccd0e137820 */ /* 0x000fe20000400000 */
[----:B------:R-:W-:Y:S01]  /*02b0*/  FMUL R24, R7, 0.20000000298023223877 ;  /* 0x3e4ccccd07187820 */ /* 0x000fe20000400000 */
[----:B------:R-:W-:Y:S01]  /*02c0*/  FMUL R0, R13, 0.20000000298023223877 ;  /* 0x3e4ccccd0d007820 */ /* 0x000fe20000400000 */
[----:B------:R-:W-:Y:S01]  /*02d0*/  FMUL R22, R15, 0.20000000298023223877 ;  /* 0x3e4ccccd0f167820 */ /* 0x000fe20000400000 */
[----:B------:R-:W-:-:S02]  /*02e0*/  FSEL R9, R5, R10, P5 ;  /* 0x0000000a05097208 */ /* 0x000fc40002800000 */
[----:B------:R-:W-:Y:S02]  /*02f0*/  FSEL R10, R6, R17, P4 ;  /* 0x00000011060a7208 */ /* 0x000fe40002000000 */
[----:B------:R-:W-:Y:S02]  /*0300*/  FSEL R16, R12, R11, P3 ;  /* 0x0000000b0c107208 */ /* 0x000fe40001800000 */
[----:B------:R-:W-:Y:S02]  /*0310*/  FSEL R18, R14, R19, P1 ;  /* 0x000000130e127208 */ /* 0x000fe40000800000 */
[----:B------:R-:W-:Y:S02]  /*0320*/  FSEL R17, R13, R0, P2 ;  /* 0x000000000d117208 */ /* 0x000fe40001000000 */
[----:B------:R-:W-:Y:S02]  /*0330*/  FSEL R19, R15, R22, P6 ;  /* 0x000000160f137208 */ /* 0x000fe40003000000 */
[----:B------:R-:W-:Y:S01]  /*0340*/  FSEL R11, R7, R24, P0 ;  /* 0x00000018070b7208 */ /* 0x000fe20000000000 */
[----:B------:R-:W-:Y:S04]  /*0350*/  STG.E.128 desc[UR4][R2.64+0x800], R4 ;  /* 0x0008000402007986 */ /* 0x000fe8000c101d04 */
[----:B------:R-:W-:Y:S04]  /*0360*/  STG.E.128 desc[UR4][R2.64], R12 ;  /* 0x0000000c02007986 */ /* 0x000fe8000c101d04 */
[----:B------:R-:W-:Y:S04]  /*0370*/  STG.E.128 desc[UR4][R20.64], R16 ;  /* 0x0000001014007986 */ /* 0x000fe8000c101d04 */
[----:B------:R-:W-:Y:S01]  /*0380*/  STG.E.128 desc[UR4][R20.64+0x800], R8 ;  /* 0x0008000814007986 */ /* 0x000fe2000c101d04 */
[----:B------:R-:W-:Y:S05]  /*0390*/  EXIT ;  /* 0x000000000000794d */ /* 0x000fea0003800000 */
.L_x_0:
[----:B------:R-:W-:-:S00]  /*03a0*/  BRA `(.L_x_0) ;  /* 0xfffffffc00fc7947 */ /* 0x000fc0000383ffff */
[----:B------:R-:W-:-:S00]  /*03b0*/  NOP ;  /* 0x0000000000007918 */ /* 0x000fc00000000000 */
        /* <DEDUP_REMOVED lines=12> */
.L_x_1:


//--------------------- .nv.constant0.triton_poi_fused_convolution_leaky_relu_10 --------------------------
	.section	.nv.constant0.triton_poi_fused_convolution_leaky_relu_10,"a",@progbits
	.sectionflags	@""
	.align	4
.nv.constant0.triton_poi_fused_convolution_leaky_relu_10:
	.zero		556
